	.headerflags	@"EF_CUDA_TEXMODE_UNIFIED EF_CUDA_64BIT_ADDRESS EF_CUDA_ACCELERATORS EF_CUDA_SM90 EF_CUDA_VIRTUAL_SM(EF_CUDA_SM90)"
	.elftype	@"ET_EXEC"


//--------------------- .nv.info                  --------------------------
	.section	.nv.info,"",@"SHT_CUDA_INFO"
	.align	4


	//----- nvinfo : EIATTR_REGCOUNT
	.align		4
        /*0000*/ 	.byte	0x04, 0x2f
        /*0002*/ 	.short	(.L_2 - .L_1)
	.align		4
.L_1:
        /*0004*/ 	.word	index@(triton_poi_fused_gelu_14)
        /*0008*/ 	.word	0x00000012


	//----- nvinfo : EIATTR_MIN_STACK_SIZE
	.align		4
.L_2:
        /*000c*/ 	.byte	0x04, 0x12
        /*000e*/ 	.short	(.L_4 - .L_3)
	.align		4
.L_3:
        /*0010*/ 	.word	index@(triton_poi_fused_gelu_14)
        /*0014*/ 	.word	0x00000000


	//----- nvinfo : EIATTR_FRAME_SIZE
	.align		4
.L_4:
        /*0018*/ 	.byte	0x04, 0x11
        /*001a*/ 	.short	(.L_6 - .L_5)
	.align		4
.L_5:
        /*001c*/ 	.word	index@(triton_poi_fused_gelu_14)
        /*0020*/ 	.word	0x00000000


	//----- nvinfo : EIATTR_MIN_STACK_SIZE
	.align		4
.L_6:
        /*0024*/ 	.byte	0x04, 0x12
        /*0026*/ 	.short	(.L_8 - .L_7)
	.align		4
.L_7:
        /*0028*/ 	.word	index@(triton_poi_fused_gelu_14)
        /*002c*/ 	.word	0x00000000
.L_8:


//--------------------- .nv.info.triton_poi_fused_gelu_14 --------------------------
	.section	.nv.info.triton_poi_fused_gelu_14,"",@"SHT_CUDA_INFO"
	.sectionflags	@""
	.align	4


	//----- nvinfo : EIATTR_CUDA_API_VERSION
	.align		4
        /*0000*/ 	.byte	0x04, 0x37
        /*0002*/ 	.short	(.L_10 - .L_9)
.L_9:
        /*0004*/ 	.word	0x0000007c


	//----- nvinfo : EIATTR_KPARAM_INFO
	.align		4
.L_10:
        /*0008*/ 	.byte	0x04, 0x17
        /*000a*/ 	.short	(.L_12 - .L_11)
.L_11:
        /*000c*/ 	.word	0x00000000
        /*0010*/ 	.short	0x0002
        /*0012*/ 	.short	0x0010
        /*0014*/ 	.byte	0x00, 0xf0, 0x11, 0x00


	//----- nvinfo : EIATTR_KPARAM_INFO
	.align		4
.L_12:
        /*0018*/ 	.byte	0x04, 0x17
        /*001a*/ 	.short	(.L_14 - .L_13)
.L_13:
        /*001c*/ 	.word	0x00000000
        /*0020*/ 	.short	0x0001
        /*0022*/ 	.short	0x0008
        /*0024*/ 	.byte	0x00, 0xf4, 0x21, 0x00


	//----- nvinfo : EIATTR_KPARAM_INFO
	.align		4
.L_14:
        /*0028*/ 	.byte	0x04, 0x17
        /*002a*/ 	.short	(.L_16 - .L_15)
.L_15:
        /*002c*/ 	.word	0x00000000
        /*0030*/ 	.short	0x0000
        /*0032*/ 	.short	0x0000
        /*0034*/ 	.byte	0x00, 0xf4, 0x21, 0x00


	//----- nvinfo : EIATTR_SPARSE_MMA_MASK
	.align		4
.L_16:
        /*0038*/ 	.byte	0x03, 0x50
        /*003a*/ 	.short	0x0000


	//----- nvinfo : EIATTR_MAXREG_COUNT
	.align		4
        /*003c*/ 	.byte	0x03, 0x1b
        /*003e*/ 	.short	0x00ff


	//----- nvinfo : EIATTR_EXIT_INSTR_OFFSETS
	.align		4
        /*0040*/ 	.byte	0x04, 0x1c
        /*0042*/ 	.short	(.L_18 - .L_17)


	//   ....[0]....
.L_17:
        /*0044*/ 	.word	0x00000500


	//   ....[1]....
        /*0048*/ 	.word	0x00000520


	//----- nvinfo : EIATTR_REQNTID
	.align		4
.L_18:
        /*004c*/ 	.byte	0x04, 0x10
        /*004e*/ 	.short	(.L_20 - .L_19)
.L_19:
        /*0050*/ 	.word	0x00000080
        /*0054*/ 	.word	0x00000001
        /*0058*/ 	.word	0x00000001


	//----- nvinfo : EIATTR_CBANK_PARAM_SIZE
	.align		4
.L_20:
        /*005c*/ 	.byte	0x03, 0x19
        /*005e*/ 	.short	0x0014


	//----- nvinfo : EIATTR_PARAM_CBANK
	.align		4
        /*0060*/ 	.byte	0x04, 0x0a
        /*0062*/ 	.short	(.L_22 - .L_21)
	.align		4
.L_21:
        /*0064*/ 	.word	index@(.nv.constant0.triton_poi_fused_gelu_14)
        /*0068*/ 	.short	0x0210
        /*006a*/ 	.short	0x0014


	//----- nvinfo : EIATTR_SW_WAR
	.align		4
.L_22:
        /*006c*/ 	.byte	0x04, 0x36
        /*006e*/ 	.short	(.L_24 - .L_23)
.L_23:
        /*0070*/ 	.word	0x00000008
.L_24:


//--------------------- .nv.callgraph             --------------------------
	.section	.nv.callgraph,"",@"SHT_CUDA_CALLGRAPH"
	.align	4
	.sectionentsize	8
	.align		4
        /*0000*/ 	.word	0x00000000
	.align		4
        /*0004*/ 	.word	0xffffffff
	.align		4
        /*0008*/ 	.word	0x00000000
	.align		4
        /*000c*/ 	.word	0xfffffffe
	.align		4
        /*0010*/ 	.word	0x00000000
	.align		4
        /*0014*/ 	.word	0xfffffffd
	.align		4
        /*0018*/ 	.word	0x00000000
	.align		4
        /*001c*/ 	.word	0xfffffffc


//--------------------- .nv.constant4             --------------------------
	.section	.nv.constant4,"a",@progbits
	.align	8
	.align		8
.nv.constant4:
        /*0000*/ 	.dword	_$_str


//--------------------- .text.triton_poi_fused_gelu_14 --------------------------
	.section	.text.triton_poi_fused_gelu_14,"ax",@progbits
	.align	128
        .global         triton_poi_fused_gelu_14
        .type           triton_poi_fused_gelu_14,@function
        .size           triton_poi_fused_gelu_14,(.L_x_1 - triton_poi_fused_gelu_14)
        .other          triton_poi_fused_gelu_14,@"STO_CUDA_ENTRY STV_DEFAULT"
triton_poi_fused_gelu_14:
.text.triton_poi_fused_gelu_14:
[----:B------:R-:W0:Y:S02]  /*0000*/  LDC R1, c[0x0][0x28] ;  /* 0x00000a00ff017b82 */ /* 0x000e240000000800 */
[----:B------:R-:W1:Y:S01]  /*0010*/  S2R R0, SR_TID.X ;  /* 0x0000000000007919 */ /* 0x000e620000002100 */
[----:B------:R-:W2:Y:S01]  /*0020*/  LDC.64 R8, c[0x0][0x210] ;  /* 0x00008400ff087b82 */ /* 0x000ea20000000a00 */
[----:B------:R-:W-:Y:S01]  /*0030*/  ULDC.64 UR4, c[0x0][0x208] ;  /* 0x0000820000047ab9 */ /* 0x000fe20000000a00 */
[----:B------:R-:W3:Y:S01]  /*0040*/  S2R R3, SR_CTAID.X ;  /* 0x0000000000037919 */ /* 0x000ee20000002500 */
[----:B------:R-:W-:Y:S02]  /*0050*/  HFMA2.MMA R10, -RZ, RZ, 0.470947265625, -12.46875 ;  /* 0x3789ca3cff0a7435 */ /* 0x000fe400000001ff */
[----:B------:R-:W-:Y:S01]  /*0060*/  HFMA2.MMA R11, -RZ, RZ, 0.470947265625, -12.46875 ;  /* 0x3789ca3cff0b7435 */ /* 0x000fe200000001ff */
[----:B------:R-:W-:Y:S02]  /*0070*/  MOV R12, 0xb9f560b9 ;  /* 0xb9f560b9000c7802 */ /* 0x000fe40000000f00 */
[----:B------:R-:W-:Y:S01]  /*0080*/  MOV R13, 0xb9f560b9 ;  /* 0xb9f560b9000d7802 */ /* 0x000fe20000000f00 */
[----:B------:R-:W-:Y:S01]  /*0090*/  HFMA2.MMA R15, -RZ, RZ, 0.958984375, -6.1690807342529296875e-05 ;  /* 0x3bac840bff0f7435 */ /* 0x000fe200000001ff */
[----:B------:R-:W-:Y:S01]  /*00a0*/  IMAD.MOV.U32 R14, RZ, RZ, 0x3bac840b ;  /* 0x3bac840bff0e7424 */ /* 0x000fe200078e00ff */
[----:B------:R-:W-:Y:S01]  /*00b0*/  ULDC.64 UR6, c[0x0][0x218] ;  /* 0x0000860000067ab9 */ /* 0x000fe20000000a00 */
[----:B-1----:R-:W-:-:S04]  /*00c0*/  SHF.L.U32 R0, R0, 0x1, RZ ;  /* 0x0000000100007819 */ /* 0x002fc800000006ff */
[----:B------:R-:W-:-:S04]  /*00d0*/  LOP3.LUT R0, R0, 0xfe, RZ, 0xc0, !PT ;  /* 0x000000fe00007812 */ /* 0x000fc800078ec0ff */
[----:B---3--:R-:W-:Y:S02]  /*00e0*/  LEA R0, R3, R0, 0x8 ;  /* 0x0000000003007211 */ /* 0x008fe400078e40ff */
[----:B------:R-:W-:Y:S02]  /*00f0*/  CS2R R2, SRZ ;  /* 0x0000000000027805 */ /* 0x000fe4000001ff00 */
[C---:B------:R-:W-:Y:S01]  /*0100*/  ISETP.GE.AND P0, PT, R0.reuse, 0x100, PT ;  /* 0x000001000000780c */ /* 0x040fe20003f06270 */
[----:B--2---:R-:W-:-:S12]  /*0110*/  IMAD.WIDE R8, R0, 0x4, R8 ;  /* 0x0000000400087825 */ /* 0x004fd800078e0208 */
[----:B------:R1:W2:Y:S02]  /*0120*/  @!P0 LDG.E.64 R2, desc[UR4][R8.64] ;  /* 0x0000000408028981 */ /* 0x0002a4000c1e1b00 */
[----:B-1----:R-:W-:Y:S01]  /*0130*/  MOV R8, 0xbd0c8162 ;  /* 0xbd0c816200087802 */ /* 0x002fe20000000f00 */
[----:B--2---:R-:W-:Y:S01]  /*0140*/  FMUL R4, R2, 0.70710676908493041992 ;  /* 0x3f3504f302047820 */ /* 0x004fe20000400000 */
[----:B------:R-:W-:-:S03]  /*0150*/  FMUL R5, R3, 0.70710676908493041992 ;  /* 0x3f3504f303057820 */ /* 0x000fc60000400000 */
[----:B------:R-:W-:Y:S01]  /*0160*/  FADD.FTZ R7, |R4|, -RZ ;  /* 0x800000ff04077221 */ /* 0x000fe20000010200 */
[----:B------:R-:W-:-:S04]  /*0170*/  FADD.FTZ R6, |R5|, -RZ ;  /* 0x800000ff05067221 */ /* 0x000fc80000010200 */
[----:B------:R-:W-:Y:S02]  /*0180*/  FSETP.GE.AND P1, PT, R7, 1.0029599666595458984, PT ;  /* 0x3f8060fe0700780b */ /* 0x000fe40003f26000 */
[----:B------:R-:W-:-:S11]  /*0190*/  FSETP.GE.AND P2, PT, R6, 1.0029599666595458984, PT ;  /* 0x3f8060fe0600780b */ /* 0x000fd60003f46000 */
[----:B------:R-:W-:Y:S01]  /*01a0*/  @!P1 MOV R10, 0x38b1e96a ;  /* 0x38b1e96a000a9802 */ /* 0x000fe20000000f00 */
[----:B------:R-:W-:Y:S02]  /*01b0*/  @!P1 IMAD.MOV.U32 R12, RZ, RZ, -0x45a8b2e0 ;  /* 0xba574d20ff0c9424 */ /* 0x000fe400078e00ff */
[----:B------:R-:W-:Y:S01]  /*01c0*/  @!P1 FMUL R7, R4, R4 ;  /* 0x0000000404079220 */ /* 0x000fe20000400000 */
[----:B------:R-:W-:Y:S01]  /*01d0*/  @!P2 MOV R11, 0x38b1e96a ;  /* 0x38b1e96a000ba802 */ /* 0x000fe20000000f00 */
[----:B------:R-:W-:Y:S01]  /*01e0*/  @!P2 FMUL R6, R5, R5 ;  /* 0x000000050506a220 */ /* 0x000fe20000400000 */
[----:B------:R-:W-:Y:S01]  /*01f0*/  @!P2 MOV R13, 0xba574d20 ;  /* 0xba574d20000da802 */ /* 0x000fe20000000f00 */
[----:B------:R-:W-:Y:S01]  /*0200*/  FFMA.FTZ R9, R7, R10, R12 ;  /* 0x0000000a07097223 */ /* 0x000fe2000001000c */
[----:B------:R-:W-:Y:S01]  /*0210*/  @!P1 IMAD.MOV.U32 R14, RZ, RZ, 0x3baad5ea ;  /* 0x3baad5eaff0e9424 */ /* 0x000fe200078e00ff */
[----:B------:R-:W-:Y:S01]  /*0220*/  @!P2 MOV R15, 0x3baad5ea ;  /* 0x3baad5ea000fa802 */ /* 0x000fe20000000f00 */
[----:B------:R-:W-:-:S02]  /*0230*/  IMAD.MOV.U32 R10, RZ, RZ, 0x3e1cf906 ;  /* 0x3e1cf906ff0a7424 */ /* 0x000fc400078e00ff */
[----:B------:R-:W-:Y:S01]  /*0240*/  FFMA.FTZ R12, R6, R11, R13 ;  /* 0x0000000b060c7223 */ /* 0x000fe2000001000d */
[----:B------:R-:W-:Y:S01]  /*0250*/  HFMA2.MMA R11, -RZ, RZ, -1.26171875, -2.110004425048828125e-05 ;  /* 0xbd0c8162ff0b7435 */ /* 0x000fe200000001ff */
[-C--:B------:R-:W-:Y:S01]  /*0260*/  FFMA.FTZ R9, R9, R7.reuse, R14 ;  /* 0x0000000709097223 */ /* 0x080fe2000001000e */
[----:B------:R-:W-:Y:S01]  /*0270*/  @!P1 MOV R8, 0xbcdc1be7 ;  /* 0xbcdc1be700089802 */ /* 0x000fe20000000f00 */
[-C--:B------:R-:W-:Y:S01]  /*0280*/  FFMA.FTZ R14, R12, R6.reuse, R15 ;  /* 0x000000060c0e7223 */ /* 0x080fe2000001000f */
[----:B------:R-:W-:Y:S01]  /*0290*/  HFMA2.MMA R12, -RZ, RZ, 1.853515625, -0.00091457366943359375 ;  /* 0x3f6a937eff0c7435 */ /* 0x000fe200000001ff */
[----:B------:R-:W-:Y:S01]  /*02a0*/  @!P1 IMAD.MOV.U32 R10, RZ, RZ, 0x3de718af ;  /* 0x3de718afff0a9424 */ /* 0x000fe200078e00ff */
[----:B------:R-:W-:Y:S01]  /*02b0*/  @!P2 MOV R11, 0xbcdc1be7 ;  /* 0xbcdc1be7000ba802 */ /* 0x000fe20000000f00 */
[-C--:B------:R-:W-:Y:S01]  /*02c0*/  FFMA.FTZ R9, R9, R7.reuse, R8 ;  /* 0x0000000709097223 */ /* 0x080fe20000010008 */
[----:B------:R-:W-:Y:S01]  /*02d0*/  HFMA2.MMA R8, -RZ, RZ, 1.78125, -136.25 ;  /* 0x3f20d842ff087435 */ /* 0x000fe200000001ff */
[----:B------:R-:W-:Y:S01]  /*02e0*/  MOV R13, 0x3f6a937e ;  /* 0x3f6a937e000d7802 */ /* 0x000fe20000000f00 */
[----:B------:R-:W-:Y:S01]  /*02f0*/  HFMA2.MMA R15, -RZ, RZ, 1.78125, -136.25 ;  /* 0x3f20d842ff0f7435 */ /* 0x000fe200000001ff */
[-C--:B------:R-:W-:Y:S01]  /*0300*/  FFMA.FTZ R14, R14, R6.reuse, R11 ;  /* 0x000000060e0e7223 */ /* 0x080fe2000001000b */
[----:B------:R-:W-:Y:S01]  /*0310*/  MOV R11, 0x3e1cf906 ;  /* 0x3e1cf906000b7802 */ /* 0x000fe20000000f00 */
[----:B------:R-:W-:Y:S01]  /*0320*/  @!P2 IMAD.MOV.U32 R11, RZ, RZ, 0x3de718af ;  /* 0x3de718afff0ba424 */ /* 0x000fe200078e00ff */
[----:B------:R-:W-:Y:S01]  /*0330*/  @!P1 MOV R12, 0xbec093ac ;  /* 0xbec093ac000c9802 */ /* 0x000fe20000000f00 */
[-C--:B------:R-:W-:Y:S01]  /*0340*/  FFMA.FTZ R9, R9, R7.reuse, R10 ;  /* 0x0000000709097223 */ /* 0x080fe2000001000a */
[----:B------:R-:W-:Y:S01]  /*0350*/  @!P2 MOV R13, 0xbec093ac ;  /* 0xbec093ac000da802 */ /* 0x000fe20000000f00 */
[-C--:B------:R-:W-:Y:S01]  /*0360*/  FFMA.FTZ R14, R14, R6.reuse, R11 ;  /* 0x000000060e0e7223 */ /* 0x080fe2000001000b */
[----:B------:R-:W-:Y:S01]  /*0370*/  @!P1 MOV R8, 0x3e0375d3 ;  /* 0x3e0375d300089802 */ /* 0x000fe20000000f00 */
[-C--:B------:R-:W-:Y:S01]  /*0380*/  FFMA.FTZ R9, R9, R7.reuse, R12 ;  /* 0x0000000709097223 */ /* 0x080fe2000001000c */
[----:B------:R-:W-:Y:S01]  /*0390*/  @!P2 MOV R15, 0x3e0375d3 ;  /* 0x3e0375d3000fa802 */ /* 0x000fe20000000f00 */
[----:B------:R-:W-:Y:S01]  /*03a0*/  FFMA.FTZ R14, R14, R6, R13 ;  /* 0x000000060e0e7223 */ /* 0x000fe2000001000d */
[----:B------:R-:W-:Y:S01]  /*03b0*/  FSEL R11, -R7, R4, P1 ;  /* 0x00000004070b7208 */ /* 0x000fe20000800100 */
[----:B------:R-:W-:Y:S01]  /*03c0*/  FFMA.FTZ R8, R9, R7, R8 ;  /* 0x0000000709087223 */ /* 0x000fe20000010008 */
[----:B------:R-:W-:Y:S01]  /*03d0*/  FSEL R7, -R6, R5, P2 ;  /* 0x0000000506077208 */ /* 0x000fe20001000100 */
[----:B------:R-:W-:-:S02]  /*03e0*/  FFMA.FTZ R14, R14, R6, R15 ;  /* 0x000000060e0e7223 */ /* 0x000fc4000001000f */
[----:B------:R-:W-:Y:S02]  /*03f0*/  FFMA.FTZ R8, R8, R11, R11 ;  /* 0x0000000b08087223 */ /* 0x000fe4000001000b */
[----:B------:R-:W-:Y:S02]  /*0400*/  FFMA.FTZ R14, R14, R7, R7 ;  /* 0x000000070e0e7223 */ /* 0x000fe40000010007 */
[----:B------:R-:W1:Y:S08]  /*0410*/  @P1 MUFU.EX2 R6, R8 ;  /* 0x0000000800061308 */ /* 0x000e700000000800 */
[----:B------:R-:W2:Y:S01]  /*0420*/  @P2 MUFU.EX2 R9, R14 ;  /* 0x0000000e00092308 */ /* 0x000ea20000000800 */
[----:B-1----:R-:W-:-:S05]  /*0430*/  @P1 FADD R7, -R6, 1 ;  /* 0x3f80000006071421 */ /* 0x002fca0000000100 */
[----:B------:R-:W-:Y:S01]  /*0440*/  @P1 LOP3.LUT R8, R7, 0x80000000, R4, 0xf8, !PT ;  /* 0x8000000007081812 */ /* 0x000fe200078ef804 */
[----:B------:R-:W-:Y:S01]  /*0450*/  FMUL R4, R3, 0.5 ;  /* 0x3f00000003047820 */ /* 0x000fe20000400000 */
[----:B------:R-:W-:Y:S01]  /*0460*/  SHF.R.S32.HI R3, RZ, 0x1f, R0 ;  /* 0x0000001fff037819 */ /* 0x000fe20000011400 */
[----:B--2---:R-:W-:Y:S01]  /*0470*/  @P2 FADD R6, -R9, 1 ;  /* 0x3f80000009062421 */ /* 0x004fe20000000100 */
[----:B------:R-:W-:Y:S01]  /*0480*/  FMUL R9, R2, 0.5 ;  /* 0x3f00000002097820 */ /* 0x000fe20000400000 */
[----:B------:R-:W-:Y:S01]  /*0490*/  LEA R2, P1, R0, UR6, 0x2 ;  /* 0x0000000600027c11 */ /* 0x000fe2000f8210ff */
[----:B------:R-:W-:Y:S02]  /*04a0*/  FADD R8, R8, 1 ;  /* 0x3f80000008087421 */ /* 0x000fe40000000000 */
[----:B------:R-:W-:Y:S02]  /*04b0*/  @P2 LOP3.LUT R14, R6, 0x80000000, R5, 0xf8, !PT ;  /* 0x80000000060e2812 */ /* 0x000fe400078ef805 */
[----:B------:R-:W-:Y:S01]  /*04c0*/  LEA.HI.X R3, R0, UR7, R3, 0x2, P1 ;  /* 0x0000000700037c11 */ /* 0x000fe200088f1403 */
[----:B------:R-:W-:-:S02]  /*04d0*/  FMUL R8, R9, R8 ;  /* 0x0000000809087220 */ /* 0x000fc40000400000 */
[----:B------:R-:W-:-:S04]  /*04e0*/  FADD R5, R14, 1 ;  /* 0x3f8000000e057421 */ /* 0x000fc80000000000 */
[----:B------:R-:W-:Y:S01]  /*04f0*/  FMUL R9, R4, R5 ;  /* 0x0000000504097220 */ /* 0x000fe20000400000 */
[----:B------:R-:W-:Y:S06]  /*0500*/  @P0 EXIT ;  /* 0x000000000000094d */ /* 0x000fec0003800000 */
[----:B------:R-:W-:Y:S01]  /*0510*/  STG.E.64 desc[UR4][R2.64], R8 ;  /* 0x0000000802007986 */ /* 0x000fe2000c101b04 */
[----:B------:R-:W-:Y:S05]  /*0520*/  EXIT ;  /* 0x000000000000794d */ /* 0x000fea0003800000 */
.L_x_0:
[----:B------:R-:W-:-:S00]  /*0530*/  BRA `(.L_x_0) ;  /* 0xfffffffc00fc7947 */ /* 0x000fc0000383ffff */
[----:B------:R-:W-:-:S00]  /*0540*/  NOP ;  /* 0x0000000000007918 */ /* 0x000fc00000000000 */
        /* <DEDUP_REMOVED lines=11> */
.L_x_1:


//--------------------- .nv.global.init           --------------------------
	.section	.nv.global.init,"aw",@progbits
.nv.global.init:
	.type		_$_str,@object
	.size		_$_str,(.L_0 - _$_str)
_$_str:
        /*0000*/ 	.byte	0x5f, 0x5f, 0x43, 0x55, 0x44, 0x41, 0x5f, 0x46, 0x54, 0x5a, 0x00
.L_0:


//--------------------- .nv.constant0.triton_poi_fused_gelu_14 --------------------------
	.section	.nv.constant0.triton_poi_fused_gelu_14,"a",@progbits
	.sectionflags	@""
	.align	4
.nv.constant0.triton_poi_fused_gelu_14:
	.zero		548
